//
// Generated by NVIDIA NVVM Compiler
//
// Compiler Build ID: CL-36424714
// Cuda compilation tools, release 13.0, V13.0.88
// Based on NVVM 20.0.0
//

.version 9.0
.target sm_100
.address_size 64

	// .globl	_Z9transposePiS_
// _ZZ16transpose_sharedPiS_E12sharedMemory has been demoted

.visible .entry _Z9transposePiS_(
	.param .u64 .ptr .align 1 _Z9transposePiS__param_0,
	.param .u64 .ptr .align 1 _Z9transposePiS__param_1
)
{
	.reg .b32 	%r<14>;
	.reg .b64 	%rd<9>;

	ld.param.u64 	%rd1, [_Z9transposePiS__param_0];
	ld.param.u64 	%rd2, [_Z9transposePiS__param_1];
	cvta.to.global.u64 	%rd3, %rd2;
	cvta.to.global.u64 	%rd4, %rd1;
	mov.u32 	%r1, %ctaid.x;
	mov.u32 	%r2, %ntid.x;
	mov.u32 	%r3, %tid.x;
	mad.lo.s32 	%r4, %r1, %r2, %r3;
	mov.u32 	%r5, %ctaid.y;
	mov.u32 	%r6, %ntid.y;
	mov.u32 	%r7, %tid.y;
	mad.lo.s32 	%r8, %r5, %r6, %r7;
	shl.b32 	%r9, %r8, 10;
	add.s32 	%r10, %r9, %r4;
	shl.b32 	%r11, %r4, 10;
	add.s32 	%r12, %r11, %r8;
	mul.wide.s32 	%rd5, %r10, 4;
	add.s64 	%rd6, %rd4, %rd5;
	ld.global.u32 	%r13, [%rd6];
	mul.wide.s32 	%rd7, %r12, 4;
	add.s64 	%rd8, %rd3, %rd7;
	st.global.u32 	[%rd8], %r13;
	ret;

}
	// .globl	_Z16transpose_sharedPiS_
.visible .entry _Z16transpose_sharedPiS_(
	.param .u64 .ptr .align 1 _Z16transpose_sharedPiS__param_0,
	.param .u64 .ptr .align 1 _Z16transpose_sharedPiS__param_1
)
{
	.reg .b32 	%r<26>;
	.reg .b64 	%rd<9>;
	// demoted variable
	.shared .align 4 .b8 _ZZ16transpose_sharedPiS_E12sharedMemory[4096];
	ld.param.u64 	%rd1, [_Z16transpose_sharedPiS__param_0];
	ld.param.u64 	%rd2, [_Z16transpose_sharedPiS__param_1];
	cvta.to.global.u64 	%rd3, %rd2;
	cvta.to.global.u64 	%rd4, %rd1;
	mov.u32 	%r1, %ctaid.x;
	mov.u32 	%r2, %ntid.x;
	mov.u32 	%r3, %tid.x;
	mad.lo.s32 	%r4, %r1, %r2, %r3;
	mov.u32 	%r5, %ctaid.y;
	mov.u32 	%r6, %ntid.y;
	mov.u32 	%r7, %tid.y;
	mad.lo.s32 	%r8, %r5, %r6, %r7;
	mad.lo.s32 	%r9, %r5, %r2, %r3;
	mad.lo.s32 	%r10, %r1, %r6, %r7;
	shl.b32 	%r11, %r8, 10;
	add.s32 	%r12, %r4, %r11;
	shl.b32 	%r13, %r10, 10;
	add.s32 	%r14, %r13, %r9;
	mul.wide.s32 	%rd5, %r12, 4;
	add.s64 	%rd6, %rd4, %rd5;
	ld.global.u32 	%r15, [%rd6];
	shl.b32 	%r16, %r3, 7;
	mov.u32 	%r17, _ZZ16transpose_sharedPiS_E12sharedMemory;
	add.s32 	%r18, %r17, %r16;
	shl.b32 	%r19, %r7, 2;
	add.s32 	%r20, %r18, %r19;
	st.shared.u32 	[%r20], %r15;
	bar.sync 	0;
	shl.b32 	%r21, %r7, 7;
	add.s32 	%r22, %r17, %r21;
	shl.b32 	%r23, %r3, 2;
	add.s32 	%r24, %r22, %r23;
	ld.shared.u32 	%r25, [%r24];
	mul.wide.s32 	%rd7, %r14, 4;
	add.s64 	%rd8, %rd3, %rd7;
	st.global.u32 	[%rd8], %r25;
	ret;

}


// ===== COMPILED SASS (sm_100) =====

	.target	sm_100

	.elftype	@"ET_EXEC"


//--------------------- .note.nv.tkinfo           --------------------------
	.section	.note.nv.tkinfo,"",@"SHT_NOTE"
	.sectionflags	@"SHF_NOTE_NV_TKINFO"
	.tkinfo
        /*0018*/ 	.word	0x00000002
        /*0030*/ 	.string	""
        /*0030*/ 	.string	"ptxas"
        /*0030*/ 	.string	"Cuda compilation tools, release 13.0, V13.0.88"
        /*0030*/ 	.string	"Build cuda_13.0.r13.0/compiler.36424714_0"
        /*0030*/ 	.string	"-arch sm_100 -m 64 "



//--------------------- .note.nv.cuinfo           --------------------------
	.section	.note.nv.cuinfo,"",@"SHT_NOTE"
	.sectionflags	@"SHF_NOTE_NV_CUINFO"
        /*0018*/ 	.short	0x0002
        /*001a*/ 	.short	0x0064
        /*001c*/ 	.short	0x0082
	.zero		2


//--------------------- .nv.info                  --------------------------
	.section	.nv.info,"",@"SHT_CUDA_INFO"
	.align	4


	//----- nvinfo : EIATTR_REGCOUNT
	.align		4
        /*0000*/ 	.byte	0x04, 0x2f
        /*0002*/ 	.short	(.L_1 - .L_0)
	.align		4
.L_0:
        /*0004*/ 	.word	index@(_Z9transposePiS_)
        /*0008*/ 	.word	0x0000000a


	//----- nvinfo : EIATTR_FRAME_SIZE
	.align		4
.L_1:
        /*000c*/ 	.byte	0x04, 0x11
        /*000e*/ 	.short	(.L_3 - .L_2)
	.align		4
.L_2:
        /*0010*/ 	.word	index@(_Z9transposePiS_)
        /*0014*/ 	.word	0x00000000


	//----- nvinfo : EIATTR_REGCOUNT
	.align		4
.L_3:
        /*0018*/ 	.byte	0x04, 0x2f
        /*001a*/ 	.short	(.L_5 - .L_4)
	.align		4
.L_4:
        /*001c*/ 	.word	index@(_Z16transpose_sharedPiS_)
        /*0020*/ 	.word	0x00000010


	//----- nvinfo : EIATTR_FRAME_SIZE
	.align		4
.L_5:
        /*0024*/ 	.byte	0x04, 0x11
        /*0026*/ 	.short	(.L_7 - .L_6)
	.align		4
.L_6:
        /*0028*/ 	.word	index@(_Z16transpose_sharedPiS_)
        /*002c*/ 	.word	0x00000000


	//----- nvinfo : EIATTR_MIN_STACK_SIZE
	.align		4
.L_7:
        /*0030*/ 	.byte	0x04, 0x12
        /*0032*/ 	.short	(.L_9 - .L_8)
	.align		4
.L_8:
        /*0034*/ 	.word	index@(_Z16transpose_sharedPiS_)
        /*0038*/ 	.word	0x00000000


	//----- nvinfo : EIATTR_MIN_STACK_SIZE
	.align		4
.L_9:
        /*003c*/ 	.byte	0x04, 0x12
        /*003e*/ 	.short	(.L_11 - .L_10)
	.align		4
.L_10:
        /*0040*/ 	.word	index@(_Z9transposePiS_)
        /*0044*/ 	.word	0x00000000
.L_11:


//--------------------- .nv.compat                --------------------------
	.section	.nv.compat,"",@"SHT_CUDA_COMPAT_INFO"
	.align	4
        /*0000*/ 	.byte	0x02, 0x09, 0x00, 0x00, 0x02, 0x02, 0x01, 0x00, 0x02, 0x05, 0x05, 0x00, 0x03, 0x07, 0x01, 0x01
        /*0010*/ 	.byte	0x02, 0x03, 0x00, 0x00, 0x02, 0x06, 0x01, 0x00, 0x04, 0x0b, 0x08, 0x00, 0x09, 0x00, 0x00, 0x00
        /*0020*/ 	.byte	0x00, 0x00, 0x00, 0x00


//--------------------- .nv.info._Z16transpose_sharedPiS_ --------------------------
	.section	.nv.info._Z16transpose_sharedPiS_,"",@"SHT_CUDA_INFO"
	.sectionflags	@""
	.align	4


	//----- nvinfo : EIATTR_CUDA_API_VERSION
	.align		4
        /*0000*/ 	.byte	0x04, 0x37
        /*0002*/ 	.short	(.L_13 - .L_12)
.L_12:
        /*0004*/ 	.word	0x00000082


	//----- nvinfo : EIATTR_KPARAM_INFO
	.align		4
.L_13:
        /*0008*/ 	.byte	0x04, 0x17
        /*000a*/ 	.short	(.L_15 - .L_14)
.L_14:
        /*000c*/ 	.word	0x00000000
        /*0010*/ 	.short	0x0001
        /*0012*/ 	.short	0x0008
        /*0014*/ 	.byte	0x00, 0xf5, 0x21, 0x00


	//----- nvinfo : EIATTR_KPARAM_INFO
	.align		4
.L_15:
        /*0018*/ 	.byte	0x04, 0x17
        /*001a*/ 	.short	(.L_17 - .L_16)
.L_16:
        /*001c*/ 	.word	0x00000000
        /*0020*/ 	.short	0x0000
        /*0022*/ 	.short	0x0000
        /*0024*/ 	.byte	0x00, 0xf5, 0x21, 0x00


	//----- nvinfo : EIATTR_SPARSE_MMA_MASK
	.align		4
.L_17:
        /*0028*/ 	.byte	0x03, 0x50
        /*002a*/ 	.short	0x0000


	//----- nvinfo : EIATTR_MAXREG_COUNT
	.align		4
        /*002c*/ 	.byte	0x03, 0x1b
        /*002e*/ 	.short	0x00ff


	//----- nvinfo : EIATTR_NUM_BARRIERS
	.align		4
        /*0030*/ 	.byte	0x02, 0x4c
        /*0032*/ 	.byte	0x01
	.zero		1


	//----- nvinfo : EIATTR_MERCURY_ISA_VERSION
	.align		4
        /*0034*/ 	.byte	0x03, 0x5f
        /*0036*/ 	.short	0x0101


	//----- nvinfo : EIATTR_VRC_CTA_INIT_COUNT
	.align		4
        /*0038*/ 	.byte	0x02, 0x4a
	.zero		1
	.zero		1


	//----- nvinfo : EIATTR_EXIT_INSTR_OFFSETS
	.align		4
        /*003c*/ 	.byte	0x04, 0x1c
        /*003e*/ 	.short	(.L_19 - .L_18)


	//   ....[0]....
.L_18:
        /*0040*/ 	.word	0x000001e0


	//----- nvinfo : EIATTR_CBANK_PARAM_SIZE
	.align		4
.L_19:
        /*0044*/ 	.byte	0x03, 0x19
        /*0046*/ 	.short	0x0010


	//----- nvinfo : EIATTR_PARAM_CBANK
	.align		4
        /*0048*/ 	.byte	0x04, 0x0a
        /*004a*/ 	.short	(.L_21 - .L_20)
	.align		4
.L_20:
        /*004c*/ 	.word	index@(.nv.constant0._Z16transpose_sharedPiS_)
        /*0050*/ 	.short	0x0380
        /*0052*/ 	.short	0x0010


	//----- nvinfo : EIATTR_SW_WAR
	.align		4
.L_21:
        /*0054*/ 	.byte	0x04, 0x36
        /*0056*/ 	.short	(.L_23 - .L_22)
.L_22:
        /*0058*/ 	.word	0x00000008
.L_23:


//--------------------- .nv.info._Z9transposePiS_ --------------------------
	.section	.nv.info._Z9transposePiS_,"",@"SHT_CUDA_INFO"
	.sectionflags	@""
	.align	4


	//----- nvinfo : EIATTR_CUDA_API_VERSION
	.align		4
        /*0000*/ 	.byte	0x04, 0x37
        /*0002*/ 	.short	(.L_25 - .L_24)
.L_24:
        /*0004*/ 	.word	0x00000082


	//----- nvinfo : EIATTR_KPARAM_INFO
	.align		4
.L_25:
        /*0008*/ 	.byte	0x04, 0x17
        /*000a*/ 	.short	(.L_27 - .L_26)
.L_26:
        /*000c*/ 	.word	0x00000000
        /*0010*/ 	.short	0x0001
        /*0012*/ 	.short	0x0008
        /*0014*/ 	.byte	0x00, 0xf5, 0x21, 0x00


	//----- nvinfo : EIATTR_KPARAM_INFO
	.align		4
.L_27:
        /*0018*/ 	.byte	0x04, 0x17
        /*001a*/ 	.short	(.L_29 - .L_28)
.L_28:
        /*001c*/ 	.word	0x00000000
        /*0020*/ 	.short	0x0000
        /*0022*/ 	.short	0x0000
        /*0024*/ 	.byte	0x00, 0xf5, 0x21, 0x00


	//----- nvinfo : EIATTR_SPARSE_MMA_MASK
	.align		4
.L_29:
        /*0028*/ 	.byte	0x03, 0x50
        /*002a*/ 	.short	0x0000


	//----- nvinfo : EIATTR_MAXREG_COUNT
	.align		4
        /*002c*/ 	.byte	0x03, 0x1b
        /*002e*/ 	.short	0x00ff


	//----- nvinfo : EIATTR_MERCURY_ISA_VERSION
	.align		4
        /*0030*/ 	.byte	0x03, 0x5f
        /*0032*/ 	.short	0x0101


	//----- nvinfo : EIATTR_VRC_CTA_INIT_COUNT
	.align		4
        /*0034*/ 	.byte	0x02, 0x4a
	.zero		1
	.zero		1


	//----- nvinfo : EIATTR_EXIT_INSTR_OFFSETS
	.align		4
        /*0038*/ 	.byte	0x04, 0x1c
        /*003a*/ 	.short	(.L_31 - .L_30)


	//   ....[0]....
.L_30:
        /*003c*/ 	.word	0x00000120


	//----- nvinfo : EIATTR_CBANK_PARAM_SIZE
	.align		4
.L_31:
        /*0040*/ 	.byte	0x03, 0x19
        /*0042*/ 	.short	0x0010


	//----- nvinfo : EIATTR_PARAM_CBANK
	.align		4
        /*0044*/ 	.byte	0x04, 0x0a
        /*0046*/ 	.short	(.L_33 - .L_32)
	.align		4
.L_32:
        /*0048*/ 	.word	index@(.nv.constant0._Z9transposePiS_)
        /*004c*/ 	.short	0x0380
        /*004e*/ 	.short	0x0010


	//----- nvinfo : EIATTR_SW_WAR
	.align		4
.L_33:
        /*0050*/ 	.byte	0x04, 0x36
        /*0052*/ 	.short	(.L_35 - .L_34)
.L_34:
        /*0054*/ 	.word	0x00000008
.L_35:


//--------------------- .nv.callgraph             --------------------------
	.section	.nv.callgraph,"",@"SHT_CUDA_CALLGRAPH"
	.align	4
	.sectionentsize	8
	.align		4
        /*0000*/ 	.word	0x00000000
	.align		4
        /*0004*/ 	.word	0xffffffff
	.align		4
        /*0008*/ 	.word	0x00000000
	.align		4
        /*000c*/ 	.word	0xfffffffe
	.align		4
        /*0010*/ 	.word	0x00000000
	.align		4
        /*0014*/ 	.word	0xfffffffd
	.align		4
        /*0018*/ 	.word	0x00000000
	.align		4
        /*001c*/ 	.word	0xfffffffc


//--------------------- .text._Z16transpose_sharedPiS_ --------------------------
	.section	.text._Z16transpose_sharedPiS_,"ax",@progbits
	.align	128
        .global         _Z16transpose_sharedPiS_
        .type           _Z16transpose_sharedPiS_,@function
        .size           _Z16transpose_sharedPiS_,(.L_x_2 - _Z16transpose_sharedPiS_)
        .other          _Z16transpose_sharedPiS_,@"STO_CUDA_ENTRY STV_DEFAULT"
_Z16transpose_sharedPiS_:
.text._Z16transpose_sharedPiS_:
[----:B------:R-:W-:Y:S01]  /*0000*/  LDC R1, c[0x0][0x37c] ;  /* 0x0000df00ff017b82 */ /* 0x000fe20000000800 */
[----:B------:R-:W0:Y:S07]  /*0010*/  S2R R11, SR_TID.X ;  /* 0x00000000000b7919 */ /* 0x000e2e0000002100 */
[----:B------:R-:W0:Y:S01]  /*0020*/  LDC R8, c[0x0][0x360] ;  /* 0x0000d800ff087b82 */ /* 0x000e220000000800 */
[----:B------:R-:W1:Y:S01]  /*0030*/  LDCU.64 UR6, c[0x0][0x358] ;  /* 0x00006b00ff0677ac */ /* 0x000e620008000a00 */
[----:B------:R-:W2:Y:S06]  /*0040*/  S2R R13, SR_TID.Y ;  /* 0x00000000000d7919 */ /* 0x000eac0000002200 */
[----:B------:R-:W0:Y:S08]  /*0050*/  S2UR UR8, SR_CTAID.X ;  /* 0x00000000000879c3 */ /* 0x000e300000002500 */
[----:B------:R-:W2:Y:S08]  /*0060*/  S2UR UR9, SR_CTAID.Y ;  /* 0x00000000000979c3 */ /* 0x000eb00000002600 */
[----:B------:R-:W2:Y:S08]  /*0070*/  LDC R10, c[0x0][0x364] ;  /* 0x0000d900ff0a7b82 */ /* 0x000eb00000000800 */
[----:B------:R-:W3:Y:S01]  /*0080*/  LDC.64 R2, c[0x0][0x380] ;  /* 0x0000e000ff027b82 */ /* 0x000ee20000000a00 */
[----:B0-----:R-:W-:-:S02]  /*0090*/  IMAD R0, R8, UR8, R11 ;  /* 0x0000000808007c24 */ /* 0x001fc4000f8e020b */
[----:B--2---:R-:W-:-:S05]  /*00a0*/  IMAD R5, R10, UR9, R13 ;  /* 0x000000090a057c24 */ /* 0x004fca000f8e020d */
[----:B------:R-:W-:-:S05]  /*00b0*/  LEA R5, R5, R0, 0xa ;  /* 0x0000000005057211 */ /* 0x000fca00078e50ff */
[----:B---3--:R-:W-:-:S05]  /*00c0*/  IMAD.WIDE R2, R5, 0x4, R2 ;  /* 0x0000000405027825 */ /* 0x008fca00078e0202 */
[----:B-1----:R0:W2:Y:S01]  /*00d0*/  LDG.E R4, desc[UR6][R2.64] ;  /* 0x0000000602047981 */ /* 0x0020a2000c1e1900 */
[----:B------:R-:W1:Y:S01]  /*00e0*/  S2UR UR5, SR_CgaCtaId ;  /* 0x00000000000579c3 */ /* 0x000e620000008800 */
[----:B------:R-:W-:-:S07]  /*00f0*/  UMOV UR4, 0x400 ;  /* 0x0000040000047882 */ /* 0x000fce0000000000 */
[----:B0-----:R-:W0:Y:S01]  /*0100*/  LDC.64 R2, c[0x0][0x388] ;  /* 0x0000e200ff027b82 */ /* 0x001e220000000a00 */
[----:B-1----:R-:W-:-:S06]  /*0110*/  ULEA UR4, UR5, UR4, 0x18 ;  /* 0x0000000405047291 */ /* 0x002fcc000f8ec0ff */
[----:B------:R-:W-:Y:S02]  /*0120*/  LEA R0, R11, UR4, 0x7 ;  /* 0x000000040b007c11 */ /* 0x000fe4000f8e38ff */
[C---:B------:R-:W-:Y:S02]  /*0130*/  LEA R5, R13.reuse, UR4, 0x7 ;  /* 0x000000040d057c11 */ /* 0x040fe4000f8e38ff */
[----:B------:R-:W-:Y:S01]  /*0140*/  LEA R7, R13, R0, 0x2 ;  /* 0x000000000d077211 */ /* 0x000fe200078e10ff */
[----:B------:R-:W-:Y:S01]  /*0150*/  IMAD R0, R8, UR9, R11 ;  /* 0x0000000908007c24 */ /* 0x000fe2000f8e020b */
[----:B------:R-:W-:Y:S01]  /*0160*/  LEA R6, R11, R5, 0x2 ;  /* 0x000000050b067211 */ /* 0x000fe200078e10ff */
[----:B------:R-:W-:-:S05]  /*0170*/  IMAD R5, R10, UR8, R13 ;  /* 0x000000080a057c24 */ /* 0x000fca000f8e020d */
[----:B------:R-:W-:-:S05]  /*0180*/  LEA R5, R5, R0, 0xa ;  /* 0x0000000005057211 */ /* 0x000fca00078e50ff */
[----:B0-----:R-:W-:Y:S01]  /*0190*/  IMAD.WIDE R2, R5, 0x4, R2 ;  /* 0x0000000405027825 */ /* 0x001fe200078e0202 */
[----:B--2---:R-:W-:Y:S01]  /*01a0*/  STS [R7], R4 ;  /* 0x0000000407007388 */ /* 0x004fe20000000800 */
[----:B------:R-:W-:Y:S06]  /*01b0*/  BAR.SYNC.DEFER_BLOCKING 0x0 ;  /* 0x0000000000007b1d */ /* 0x000fec0000010000 */
[----:B------:R-:W0:Y:S04]  /*01c0*/  LDS R9, [R6] ;  /* 0x0000000006097984 */ /* 0x000e280000000800 */
[----:B0-----:R-:W-:Y:S01]  /*01d0*/  STG.E desc[UR6][R2.64], R9 ;  /* 0x0000000902007986 */ /* 0x001fe2000c101906 */
[----:B------:R-:W-:Y:S05]  /*01e0*/  EXIT ;  /* 0x000000000000794d */ /* 0x000fea0003800000 */
.L_x_0:
[----:B------:R-:W-:-:S00]  /*01f0*/  BRA `(.L_x_0) ;  /* 0xfffffffc00fc7947 */ /* 0x000fc0000383ffff */
[----:B------:R-:W-:-:S00]  /*0200*/  NOP ;  /* 0x0000000000007918 */ /* 0x000fc00000000000 */
[----:B------:R-:W-:-:S00]  /*0210*/  NOP ;  /* 0x0000000000007918 */ /* 0x000fc00000000000 */
[----:B------:R-:W-:-:S00]  /*0220*/  NOP ;  /* 0x0000000000007918 */ /* 0x000fc00000000000 */
[----:B------:R-:W-:-:S00]  /*0230*/  NOP ;  /* 0x0000000000007918 */ /* 0x000fc00000000000 */
[----:B------:R-:W-:-:S00]  /*0240*/  NOP ;  /* 0x0000000000007918 */ /* 0x000fc00000000000 */
[----:B------:R-:W-:-:S00]  /*0250*/  NOP ;  /* 0x0000000000007918 */ /* 0x000fc00000000000 */
[----:B------:R-:W-:-:S00]  /*0260*/  NOP ;  /* 0x0000000000007918 */ /* 0x000fc00000000000 */
[----:B------:R-:W-:-:S00]  /*0270*/  NOP ;  /* 0x0000000000007918 */ /* 0x000fc00000000000 */
.L_x_2:


//--------------------- .text._Z9transposePiS_    --------------------------
	.section	.text._Z9transposePiS_,"ax",@progbits
	.align	128
        .global         _Z9transposePiS_
        .type           _Z9transposePiS_,@function
        .size           _Z9transposePiS_,(.L_x_3 - _Z9transposePiS_)
        .other          _Z9transposePiS_,@"STO_CUDA_ENTRY STV_DEFAULT"
_Z9transposePiS_:
.text._Z9transposePiS_:
        /* <DEDUP_REMOVED lines=12> */
[----:B---3--:R-:W-:Y:S02]  /*00c0*/  IMAD.WIDE R2, R5, 0x4, R2 ;  /* 0x0000000405027825 */ /* 0x008fe400078e0202 */
[----:B------:R-:W0:Y:S04]  /*00d0*/  LDC.64 R4, c[0x0][0x388] ;  /* 0x0000e200ff047b82 */ /* 0x000e280000000a00 */
[----:B-1----:R-:W2:Y:S01]  /*00e0*/  LDG.E R3, desc[UR4][R2.64] ;  /* 0x0000000402037981 */ /* 0x002ea2000c1e1900 */
[----:B------:R-:W-:-:S05]  /*00f0*/  LEA R7, R0, R7, 0xa ;  /* 0x0000000700077211 */ /* 0x000fca00078e50ff */
[----:B0-----:R-:W-:-:S05]  /*0100*/  IMAD.WIDE R4, R7, 0x4, R4 ;  /* 0x0000000407047825 */ /* 0x001fca00078e0204 */
[----:B--2---:R-:W-:Y:S01]  /*0110*/  STG.E desc[UR4][R4.64], R3 ;  /* 0x0000000304007986 */ /* 0x004fe2000c101904 */
[----:B------:R-:W-:Y:S05]  /*0120*/  EXIT ;  /* 0x000000000000794d */ /* 0x000fea0003800000 */
.L_x_1:
        /* <DEDUP_REMOVED lines=13> */
.L_x_3:


//--------------------- .nv.shared._Z16transpose_sharedPiS_ --------------------------
	.section	.nv.shared._Z16transpose_sharedPiS_,"aw",@nobits
	.sectionflags	@""
	.align	4
.nv.shared._Z16transpose_sharedPiS_:
	.zero		5120


//--------------------- .nv.shared.reserved.0     --------------------------
	.section	.nv.shared.reserved.0,"aw",@nobits
	.weak		__nv_reservedSMEM_offset_0_alias
	.size		__nv_reservedSMEM_offset_0_alias, 0, 64
	.other		__nv_reservedSMEM_offset_0_alias,@"STO_CUDA_RESERVED_SHARED STV_DEFAULT"
__nv_reservedSMEM_offset_0_alias:
	.zero		0
	.zero		64


//--------------------- .nv.constant0._Z16transpose_sharedPiS_ --------------------------
	.section	.nv.constant0._Z16transpose_sharedPiS_,"a",@progbits
	.sectionflags	@""
	.align	4
.nv.constant0._Z16transpose_sharedPiS_:
	.zero		912


//--------------------- .nv.constant0._Z9transposePiS_ --------------------------
	.section	.nv.constant0._Z9transposePiS_,"a",@progbits
	.sectionflags	@""
	.align	4
.nv.constant0._Z9transposePiS_:
	.zero		912


//--------------------- SYMBOLS --------------------------

	.type		.nv.reservedSmem.offset0,@object
	.size		.nv.reservedSmem.offset0,0x4
	.type		.nv.reservedSmem.cap,@object
	.size		.nv.reservedSmem.cap,0x4
